	.headerflags	@"EF_CUDA_TEXMODE_UNIFIED EF_CUDA_64BIT_ADDRESS EF_CUDA_ACCELERATORS EF_CUDA_SM90 EF_CUDA_VIRTUAL_SM(EF_CUDA_SM90)"
	.elftype	@"ET_EXEC"


//--------------------- .nv.info                  --------------------------
	.section	.nv.info,"",@"SHT_CUDA_INFO"
	.align	4


	//----- nvinfo : EIATTR_REGCOUNT
	.align		4
        /*0000*/ 	.byte	0x04, 0x2f
        /*0002*/ 	.short	(.L_1 - .L_0)
	.align		4
.L_0:
        /*0004*/ 	.word	index@(triton_poi_fused_7)
        /*0008*/ 	.word	0x0000001a


	//----- nvinfo : EIATTR_MIN_STACK_SIZE
	.align		4
.L_1:
        /*000c*/ 	.byte	0x04, 0x12
        /*000e*/ 	.short	(.L_3 - .L_2)
	.align		4
.L_2:
        /*0010*/ 	.word	index@(triton_poi_fused_7)
        /*0014*/ 	.word	0x00000000


	//----- nvinfo : EIATTR_FRAME_SIZE
	.align		4
.L_3:
        /*0018*/ 	.byte	0x04, 0x11
        /*001a*/ 	.short	(.L_5 - .L_4)
	.align		4
.L_4:
        /*001c*/ 	.word	index@(triton_poi_fused_7)
        /*0020*/ 	.word	0x00000000


	//----- nvinfo : EIATTR_MIN_STACK_SIZE
	.align		4
.L_5:
        /*0024*/ 	.byte	0x04, 0x12
        /*0026*/ 	.short	(.L_7 - .L_6)
	.align		4
.L_6:
        /*0028*/ 	.word	index@(triton_poi_fused_7)
        /*002c*/ 	.word	0x00000000
.L_7:


//--------------------- .nv.info.triton_poi_fused_7 --------------------------
	.section	.nv.info.triton_poi_fused_7,"",@"SHT_CUDA_INFO"
	.sectionflags	@""
	.align	4


	//----- nvinfo : EIATTR_CUDA_API_VERSION
	.align		4
        /*0000*/ 	.byte	0x04, 0x37
        /*0002*/ 	.short	(.L_9 - .L_8)
.L_8:
        /*0004*/ 	.word	0x0000007c


	//----- nvinfo : EIATTR_KPARAM_INFO
	.align		4
.L_9:
        /*0008*/ 	.byte	0x04, 0x17
        /*000a*/ 	.short	(.L_11 - .L_10)
.L_10:
        /*000c*/ 	.word	0x00000000
        /*0010*/ 	.short	0x0003
        /*0012*/ 	.short	0x0014
        /*0014*/ 	.byte	0x00, 0xf0, 0x11, 0x00


	//----- nvinfo : EIATTR_KPARAM_INFO
	.align		4
.L_11:
        /*0018*/ 	.byte	0x04, 0x17
        /*001a*/ 	.short	(.L_13 - .L_12)
.L_12:
        /*001c*/ 	.word	0x00000000
        /*0020*/ 	.short	0x0002
        /*0022*/ 	.short	0x0010
        /*0024*/ 	.byte	0x00, 0xf0, 0x11, 0x00


	//----- nvinfo : EIATTR_KPARAM_INFO
	.align		4
.L_13:
        /*0028*/ 	.byte	0x04, 0x17
        /*002a*/ 	.short	(.L_15 - .L_14)
.L_14:
        /*002c*/ 	.word	0x00000000
        /*0030*/ 	.short	0x0001
        /*0032*/ 	.short	0x0008
        /*0034*/ 	.byte	0x00, 0xf4, 0x21, 0x00


	//----- nvinfo : EIATTR_KPARAM_INFO
	.align		4
.L_15:
        /*0038*/ 	.byte	0x04, 0x17
        /*003a*/ 	.short	(.L_17 - .L_16)
.L_16:
        /*003c*/ 	.word	0x00000000
        /*0040*/ 	.short	0x0000
        /*0042*/ 	.short	0x0000
        /*0044*/ 	.byte	0x00, 0xf4, 0x21, 0x00


	//----- nvinfo : EIATTR_SPARSE_MMA_MASK
	.align		4
.L_17:
        /*0048*/ 	.byte	0x03, 0x50
        /*004a*/ 	.short	0x0000


	//----- nvinfo : EIATTR_MAXREG_COUNT
	.align		4
        /*004c*/ 	.byte	0x03, 0x1b
        /*004e*/ 	.short	0x00ff


	//----- nvinfo : EIATTR_EXIT_INSTR_OFFSETS
	.align		4
        /*0050*/ 	.byte	0x04, 0x1c
        /*0052*/ 	.short	(.L_19 - .L_18)


	//   ....[0]....
.L_18:
        /*0054*/ 	.word	0x00000540


	//   ....[1]....
        /*0058*/ 	.word	0x00000590


	//----- nvinfo : EIATTR_REQNTID
	.align		4
.L_19:
        /*005c*/ 	.byte	0x04, 0x10
        /*005e*/ 	.short	(.L_21 - .L_20)
.L_20:
        /*0060*/ 	.word	0x00000080
        /*0064*/ 	.word	0x00000001
        /*0068*/ 	.word	0x00000001


	//----- nvinfo : EIATTR_CBANK_PARAM_SIZE
	.align		4
.L_21:
        /*006c*/ 	.byte	0x03, 0x19
        /*006e*/ 	.short	0x0018


	//----- nvinfo : EIATTR_PARAM_CBANK
	.align		4
        /*0070*/ 	.byte	0x04, 0x0a
        /*0072*/ 	.short	(.L_23 - .L_22)
	.align		4
.L_22:
        /*0074*/ 	.word	index@(.nv.constant0.triton_poi_fused_7)
        /*0078*/ 	.short	0x0210
        /*007a*/ 	.short	0x0018


	//----- nvinfo : EIATTR_SW_WAR
	.align		4
.L_23:
        /*007c*/ 	.byte	0x04, 0x36
        /*007e*/ 	.short	(.L_25 - .L_24)
.L_24:
        /*0080*/ 	.word	0x00000008
.L_25:


//--------------------- .nv.callgraph             --------------------------
	.section	.nv.callgraph,"",@"SHT_CUDA_CALLGRAPH"
	.align	4
	.sectionentsize	8
	.align		4
        /*0000*/ 	.word	0x00000000
	.align		4
        /*0004*/ 	.word	0xffffffff
	.align		4
        /*0008*/ 	.word	0x00000000
	.align		4
        /*000c*/ 	.word	0xfffffffe
	.align		4
        /*0010*/ 	.word	0x00000000
	.align		4
        /*0014*/ 	.word	0xfffffffd
	.align		4
        /*0018*/ 	.word	0x00000000
	.align		4
        /*001c*/ 	.word	0xfffffffc


//--------------------- .text.triton_poi_fused_7  --------------------------
	.section	.text.triton_poi_fused_7,"ax",@progbits
	.sectionflags	@"SHF_BARRIERS=1"
	.align	128
        .global         triton_poi_fused_7
        .type           triton_poi_fused_7,@function
        .size           triton_poi_fused_7,(.L_x_1 - triton_poi_fused_7)
        .other          triton_poi_fused_7,@"STO_CUDA_ENTRY STV_DEFAULT"
triton_poi_fused_7:
.text.triton_poi_fused_7:
[----:B------:R-:W0:Y:S02]  /*0000*/  LDC R1, c[0x0][0x28] ;  /* 0x00000a00ff017b82 */ /* 0x000e240000000800 */
[----:B------:R-:W1:Y:S01]  /*0010*/  S2R R18, SR_CTAID.Z ;  /* 0x0000000000127919 */ /* 0x000e620000002700 */
[----:B------:R-:W1:Y:S01]  /*0020*/  S2UR UR4, SR_CTAID.Y ;  /* 0x00000000000479c3 */ /* 0x000e620000002600 */
[----:B------:R-:W-:Y:S01]  /*0030*/  CS2R R6, SRZ ;  /* 0x0000000000067805 */ /* 0x000fe2000001ff00 */
[----:B------:R-:W-:Y:S01]  /*0040*/  ULDC.64 UR6, c[0x0][0x208] ;  /* 0x0000820000067ab9 */ /* 0x000fe20000000a00 */
[----:B------:R-:W2:Y:S01]  /*0050*/  S2R R2, SR_CTAID.X ;  /* 0x0000000000027919 */ /* 0x000ea20000002500 */
[----:B------:R-:W3:Y:S04]  /*0060*/  S2R R0, SR_TID.X ;  /* 0x0000000000007919 */ /* 0x000ee80000002100 */
[----:B------:R-:W1:Y:S08]  /*0070*/  LDC R3, c[0x0][0x10] ;  /* 0x00000400ff037b82 */ /* 0x000e700000000800 */
[----:B------:R-:W4:Y:S01]  /*0080*/  LDC.64 R8, c[0x0][0x210] ;  /* 0x00008400ff087b82 */ /* 0x000f220000000a00 */
[----:B-1----:R-:W-:-:S02]  /*0090*/  IMAD R18, R18, R3, UR4 ;  /* 0x0000000412127e24 */ /* 0x002fc4000f8e0203 */
[----:B--2---:R-:W-:Y:S02]  /*00a0*/  IMAD.SHL.U32 R2, R2, 0x10, RZ ;  /* 0x0000001002027824 */ /* 0x004fe400078e00ff */
[----:B------:R-:W-:Y:S02]  /*00b0*/  IMAD.SHL.U32 R18, R18, 0x40, RZ ;  /* 0x0000004012127824 */ /* 0x000fe400078e00ff */
[----:B---3--:R-:W-:Y:S01]  /*00c0*/  IMAD.SHL.U32 R3, R0, 0x4, RZ ;  /* 0x0000000400037824 */ /* 0x008fe200078e00ff */
[----:B------:R-:W-:-:S04]  /*00d0*/  SHF.R.U32.HI R17, RZ, 0x2, R0 ;  /* 0x00000002ff117819 */ /* 0x000fc80000011600 */
[----:B------:R-:W-:Y:S02]  /*00e0*/  LOP3.LUT R11, R2, 0xc, R3, 0xf8, !PT ;  /* 0x0000000c020b7812 */ /* 0x000fe400078ef803 */
[----:B------:R-:W-:Y:S02]  /*00f0*/  SGXT.U32 R17, R17, 0x5 ;  /* 0x000000051111781a */ /* 0x000fe40000000000 */
[----:B------:R-:W-:Y:S02]  /*0100*/  ISETP.GE.AND P0, PT, R11, 0x10, PT ;  /* 0x000000100b00780c */ /* 0x000fe40003f06270 */
[----:B------:R-:W-:Y:S02]  /*0110*/  LOP3.LUT R5, R18, R17, RZ, 0xfc, !PT ;  /* 0x0000001112057212 */ /* 0x000fe400078efcff */
[----:B------:R-:W-:Y:S02]  /*0120*/  LOP3.LUT R10, R18, 0x20, R17, 0xfe, !PT ;  /* 0x00000020120a7812 */ /* 0x000fe400078efe11 */
[C---:B------:R-:W-:Y:S01]  /*0130*/  ISETP.LT.AND P1, PT, R5.reuse, 0x10000, !P0 ;  /* 0x000100000500780c */ /* 0x040fe20004721270 */
[--C-:B------:R-:W-:Y:S01]  /*0140*/  IMAD R13, R5, 0x10, R11.reuse ;  /* 0x00000010050d7824 */ /* 0x100fe200078e020b */
[C---:B------:R-:W-:Y:S01]  /*0150*/  ISETP.LT.AND P0, PT, R10.reuse, 0x10000, !P0 ;  /* 0x000100000a00780c */ /* 0x040fe20004701270 */
[----:B------:R-:W-:Y:S01]  /*0160*/  IMAD R15, R10, 0x10, R11 ;  /* 0x000000100a0f7824 */ /* 0x000fe200078e020b */
[----:B------:R-:W-:Y:S01]  /*0170*/  CS2R R4, SRZ ;  /* 0x0000000000047805 */ /* 0x000fe2000001ff00 */
[----:B----4-:R-:W-:Y:S01]  /*0180*/  IMAD.WIDE R12, R13, 0x4, R8 ;  /* 0x000000040d0c7825 */ /* 0x010fe200078e0208 */
[----:B------:R-:W-:-:S03]  /*0190*/  CS2R R10, SRZ ;  /* 0x00000000000a7805 */ /* 0x000fc6000001ff00 */
[----:B------:R-:W-:Y:S01]  /*01a0*/  IMAD.WIDE R14, R15, 0x4, R8 ;  /* 0x000000040f0e7825 */ /* 0x000fe200078e0208 */
[----:B------:R-:W-:-:S03]  /*01b0*/  CS2R R8, SRZ ;  /* 0x0000000000087805 */ /* 0x000fc6000001ff00 */
[----:B------:R1:W2:Y:S04]  /*01c0*/  @P1 LDG.E.EL.128 R4, desc[UR6][R12.64] ;  /* 0x000000060c041981 */ /* 0x0002a8000c2e1d00 */
[----:B------:R3:W4:Y:S01]  /*01d0*/  @P0 LDG.E.EL.128 R8, desc[UR6][R14.64] ;  /* 0x000000060e080981 */ /* 0x000722000c2e1d00 */
[----:B------:R-:W5:Y:S01]  /*01e0*/  S2UR UR5, SR_CgaCtaId ;  /* 0x00000000000579c3 */ /* 0x000f620000008800 */
[C---:B------:R-:W-:Y:S01]  /*01f0*/  IMAD.SHL.U32 R16, R0.reuse, 0x100, RZ ;  /* 0x0000010000107824 */ /* 0x040fe200078e00ff */
[----:B------:R-:W-:Y:S01]  /*0200*/  UMOV UR4, 0x400 ;  /* 0x0000040000047882 */ /* 0x000fe20000000000 */
[----:B------:R-:W-:Y:S02]  /*0210*/  LOP3.LUT R23, R0, 0x70, RZ, 0xc0, !PT ;  /* 0x0000007000177812 */ /* 0x000fe400078ec0ff */
[----:B------:R-:W-:-:S02]  /*0220*/  SHF.R.U32.HI R0, RZ, 0x4, R0 ;  /* 0x00000004ff007819 */ /* 0x000fc40000011600 */
[----:B------:R-:W-:-:S04]  /*0230*/  LOP3.LUT R16, R16, 0x300, RZ, 0xc0, !PT ;  /* 0x0000030010107812 */ /* 0x000fc800078ec0ff */
[C---:B-1----:R-:W-:Y:S02]  /*0240*/  LOP3.LUT R12, R16.reuse, 0x40, RZ, 0xfc, !PT ;  /* 0x00000040100c7812 */ /* 0x042fe400078efcff */
[C---:B------:R-:W-:Y:S02]  /*0250*/  LOP3.LUT R13, R16.reuse, 0x80, RZ, 0xfc, !PT ;  /* 0x00000080100d7812 */ /* 0x040fe400078efcff */
[C---:B------:R-:W-:Y:S02]  /*0260*/  LOP3.LUT R17, R16.reuse, R17, RZ, 0xfc, !PT ;  /* 0x0000001110117212 */ /* 0x040fe400078efcff */
[----:B------:R-:W-:Y:S01]  /*0270*/  LOP3.LUT R19, R16, 0xc0, RZ, 0xfc, !PT ;  /* 0x000000c010137812 */ /* 0x000fe200078efcff */
[----:B-----5:R-:W-:-:S06]  /*0280*/  UPRMT UR4, UR5, 0x654, UR4 ;  /* 0x0000065405047896 */ /* 0x020fcc0008000004 */
[----:B------:R-:W-:Y:S01]  /*0290*/  LEA.HI R16, R16, UR4, RZ, 0x1e ;  /* 0x0000000410107c11 */ /* 0x000fe2000f8ff0ff */
[----:B------:R-:W-:Y:S01]  /*02a0*/  VIADD R23, R23, UR4 ;  /* 0x0000000417177c36 */ /* 0x000fe20008000000 */
[----:B------:R-:W-:Y:S02]  /*02b0*/  LEA.HI R12, R12, UR4, RZ, 0x1e ;  /* 0x000000040c0c7c11 */ /* 0x000fe4000f8ff0ff */
[----:B---3--:R-:W-:Y:S02]  /*02c0*/  LEA.HI R14, R13, UR4, RZ, 0x1e ;  /* 0x000000040d0e7c11 */ /* 0x008fe4000f8ff0ff */
[----:B------:R-:W-:Y:S01]  /*02d0*/  LEA.HI R22, R19, UR4, RZ, 0x1e ;  /* 0x0000000413167c11 */ /* 0x000fe2000f8ff0ff */
[----:B------:R-:W-:Y:S01]  /*02e0*/  IMAD R19, R17, 0x4, R16 ;  /* 0x0000000411137824 */ /* 0x000fe200078e0210 */
[----:B------:R-:W-:Y:S01]  /*02f0*/  LOP3.LUT R16, R3, 0x1fc, RZ, 0xc0, !PT ;  /* 0x000001fc03107812 */ /* 0x000fe200078ec0ff */
[C---:B------:R-:W-:Y:S01]  /*0300*/  IMAD R20, R17.reuse, 0x4, R12 ;  /* 0x0000000411147824 */ /* 0x040fe200078e020c */
[----:B------:R-:W-:Y:S01]  /*0310*/  LOP3.LUT R3, R18, 0x3c, R3, 0xf8, !PT ;  /* 0x0000003c12037812 */ /* 0x000fe200078ef803 */
[----:B------:R-:W-:-:S02]  /*0320*/  IMAD R21, R17, 0x4, R14 ;  /* 0x0000000411157824 */ /* 0x000fc400078e020e */
[----:B------:R-:W-:Y:S01]  /*0330*/  IMAD R22, R17, 0x4, R22 ;  /* 0x0000000411167824 */ /* 0x000fe200078e0216 */
[----:B------:R-:W-:Y:S01]  /*0340*/  ISETP.GE.AND P0, PT, R3, 0x10000, PT ;  /* 0x000100000300780c */ /* 0x000fe20003f06270 */
[----:B------:R-:W-:Y:S01]  /*0350*/  IMAD R12, R16, 0x4, R23 ;  /* 0x00000004100c7824 */ /* 0x000fe200078e0217 */
[----:B--2---:R-:W-:Y:S04]  /*0360*/  STS [R19], R4 ;  /* 0x0000000413007388 */ /* 0x004fe80000000800 */
[----:B------:R1:W-:Y:S04]  /*0370*/  STS [R20+0x100], R5 ;  /* 0x0001000514007388 */ /* 0x0003e80000000800 */
[----:B------:R2:W-:Y:S04]  /*0380*/  STS [R21+0x200], R6 ;  /* 0x0002000615007388 */ /* 0x0005e80000000800 */
[----:B------:R3:W-:Y:S01]  /*0390*/  STS [R22+0x300], R7 ;  /* 0x0003000716007388 */ /* 0x0007e20000000800 */
[----:B-1----:R-:W1:Y:S03]  /*03a0*/  LDC.64 R4, c[0x0][0x218] ;  /* 0x00008600ff047b82 */ /* 0x002e660000000a00 */
[----:B----4-:R-:W-:Y:S01]  /*03b0*/  STS [R19+0x80], R8 ;  /* 0x0000800813007388 */ /* 0x010fe20000000800 */
[----:B--2---:R-:W-:-:S03]  /*03c0*/  SHF.R.S32.HI R6, RZ, 0x1f, R3 ;  /* 0x0000001fff067819 */ /* 0x004fc60000011403 */
[----:B------:R-:W-:Y:S01]  /*03d0*/  STS [R20+0x180], R9 ;  /* 0x0001800914007388 */ /* 0x000fe20000000800 */
[----:B------:R-:W-:-:S03]  /*03e0*/  LEA.HI R6, R6, R3, RZ, 0x8 ;  /* 0x0000000306067211 */ /* 0x000fc600078f40ff */
[----:B------:R-:W-:Y:S01]  /*03f0*/  STS [R21+0x280], R10 ;  /* 0x0002800a15007388 */ /* 0x000fe20000000800 */
[----:B---3--:R-:W-:Y:S01]  /*0400*/  SGXT.U32 R7, R0, 0x3 ;  /* 0x000000030007781a */ /* 0x008fe20000000000 */
[C---:B------:R-:W-:Y:S02]  /*0410*/  IMAD.SHL.U32 R0, R6.reuse, 0x10, RZ ;  /* 0x0000001006007824 */ /* 0x040fe400078e00ff */
[----:B------:R-:W-:Y:S01]  /*0420*/  STS [R22+0x380], R11 ;  /* 0x0003800b16007388 */ /* 0x000fe20000000800 */
[----:B------:R-:W-:Y:S02]  /*0430*/  LOP3.LUT R6, R6, 0xffffff00, RZ, 0xc0, !PT ;  /* 0xffffff0006067812 */ /* 0x000fe400078ec0ff */
[----:B------:R-:W-:Y:S01]  /*0440*/  LOP3.LUT R7, R2, R7, RZ, 0xfc, !PT ;  /* 0x0000000702077212 */ /* 0x000fe200078efcff */
[----:B------:R-:W-:Y:S01]  /*0450*/  BAR.SYNC.DEFER_BLOCKING 0x0 ;  /* 0x0000000000007b1d */ /* 0x000fe20000010000 */
[----:B------:R-:W-:Y:S02]  /*0460*/  LOP3.LUT R0, R0, 0xfffff000, RZ, 0xc0, !PT ;  /* 0xfffff00000007812 */ /* 0x000fe400078ec0ff */
[----:B------:R-:W-:-:S02]  /*0470*/  LOP3.LUT R2, R16, 0x200, RZ, 0xfc, !PT ;  /* 0x0000020010027812 */ /* 0x000fc400078efcff */
[----:B------:R-:W-:Y:S02]  /*0480*/  IADD3 R6, R0, R3, -R6 ;  /* 0x0000000300067210 */ /* 0x000fe40007ffe806 */
[C---:B------:R-:W-:Y:S02]  /*0490*/  LOP3.LUT R0, R7.reuse, 0x8, RZ, 0xfc, !PT ;  /* 0x0000000807007812 */ /* 0x040fe400078efcff */
[----:B------:R-:W-:Y:S01]  /*04a0*/  SHF.R.U32.HI R2, RZ, 0x2, R2 ;  /* 0x00000002ff027819 */ /* 0x000fe20000011602 */
[C---:B------:R-:W-:Y:S01]  /*04b0*/  IMAD R3, R7.reuse, 0x100, R6 ;  /* 0x0000010007037824 */ /* 0x040fe200078e0206 */
[----:B------:R-:W-:Y:S02]  /*04c0*/  ISETP.LT.AND P1, PT, R7, 0x10, !P0 ;  /* 0x000000100700780c */ /* 0x000fe40004721270 */
[----:B------:R-:W-:Y:S02]  /*04d0*/  ISETP.LT.AND P0, PT, R0, 0x10, !P0 ;  /* 0x000000100000780c */ /* 0x000fe40004701270 */
[----:B------:R-:W-:-:S05]  /*04e0*/  LOP3.LUT R2, R2, 0xf0, RZ, 0xc0, !PT ;  /* 0x000000f002027812 */ /* 0x000fca00078ec0ff */
[----:B------:R-:W-:Y:S02]  /*04f0*/  VIADD R7, R2, UR4 ;  /* 0x0000000402077c36 */ /* 0x000fe40008000000 */
[----:B-1----:R-:W-:Y:S01]  /*0500*/  IMAD.WIDE R2, R3, 0x4, R4 ;  /* 0x0000000403027825 */ /* 0x002fe200078e0204 */
[----:B------:R-:W1:Y:S03]  /*0510*/  LDS.128 R12, [R12] ;  /* 0x000000000c0c7984 */ /* 0x000e660000000c00 */
[----:B------:R-:W-:Y:S01]  /*0520*/  IMAD R7, R16, 0x4, R7 ;  /* 0x0000000410077824 */ /* 0x000fe200078e0207 */
[----:B-1----:R1:W-:Y:S01]  /*0530*/  @P1 STG.E.128 desc[UR6][R2.64], R12 ;  /* 0x0000000c02001986 */ /* 0x0023e2000c101d06 */
[----:B------:R-:W-:Y:S05]  /*0540*/  @!P0 EXIT ;  /* 0x000000000000894d */ /* 0x000fea0003800000 */
[----:B------:R-:W0:Y:S01]  /*0550*/  LDS.128 R8, [R7+0x800] ;  /* 0x0008000007087984 */ /* 0x000e220000000c00 */
[----:B-1----:R-:W-:-:S04]  /*0560*/  IMAD R3, R0, 0x100, R6 ;  /* 0x0000010000037824 */ /* 0x002fc800078e0206 */
[----:B------:R-:W-:-:S05]  /*0570*/  IMAD.WIDE R4, R3, 0x4, R4 ;  /* 0x0000000403047825 */ /* 0x000fca00078e0204 */
[----:B0-----:R-:W-:Y:S01]  /*0580*/  STG.E.128 desc[UR6][R4.64], R8 ;  /* 0x0000000804007986 */ /* 0x001fe2000c101d06 */
[----:B------:R-:W-:Y:S05]  /*0590*/  EXIT ;  /* 0x000000000000794d */ /* 0x000fea0003800000 */
.L_x_0:
[----:B------:R-:W-:-:S00]  /*05a0*/  BRA `(.L_x_0) ;  /* 0xfffffffc00fc7947 */ /* 0x000fc0000383ffff */
[----:B------:R-:W-:-:S00]  /*05b0*/  NOP ;  /* 0x0000000000007918 */ /* 0x000fc00000000000 */
        /* <DEDUP_REMOVED lines=12> */
.L_x_1:


//--------------------- .nv.shared.triton_poi_fused_7 --------------------------
	.section	.nv.shared.triton_poi_fused_7,"aw",@nobits
	.sectionflags	@""
	.align	16
	.zero		1024


//--------------------- .nv.constant0.triton_poi_fused_7 --------------------------
	.section	.nv.constant0.triton_poi_fused_7,"a",@progbits
	.sectionflags	@""
	.align	4
.nv.constant0.triton_poi_fused_7:
	.zero		552
